//
// Generated by NVIDIA NVVM Compiler
//
// Compiler Build ID: CL-36424714
// Cuda compilation tools, release 13.0, V13.0.88
// Based on NVVM 20.0.0
//

.version 9.0
.target sm_100
.address_size 64

	// .globl	_Z13heapifyKernelPiii

.visible .entry _Z13heapifyKernelPiii(
	.param .u64 .ptr .align 1 _Z13heapifyKernelPiii_param_0,
	.param .u32 _Z13heapifyKernelPiii_param_1,
	.param .u32 _Z13heapifyKernelPiii_param_2
)
{
	.reg .pred 	%p<6>;
	.reg .b32 	%r<18>;
	.reg .b64 	%rd<11>;

	ld.param.u64 	%rd4, [_Z13heapifyKernelPiii_param_0];
	ld.param.u32 	%r7, [_Z13heapifyKernelPiii_param_1];
	ld.param.u32 	%r8, [_Z13heapifyKernelPiii_param_2];
	cvta.to.global.u64 	%rd1, %rd4;
	shl.b32 	%r9, %r8, 1;
	or.b32  	%r1, %r9, 1;
	add.s32 	%r2, %r9, 2;
	setp.ge.s32 	%p1, %r1, %r7;
	mul.wide.s32 	%rd5, %r9, 4;
	add.s64 	%rd2, %rd1, %rd5;
	mul.wide.s32 	%rd6, %r8, 4;
	sub.s64 	%rd3, %rd2, %rd6;
	mov.u32 	%r17, %r8;
	@%p1 bra 	$L__BB0_2;
	ld.global.u32 	%r10, [%rd2+4];
	ld.global.u32 	%r11, [%rd3];
	setp.gt.s32 	%p2, %r10, %r11;
	selp.b32 	%r17, %r1, %r8, %p2;
$L__BB0_2:
	setp.ge.s32 	%p3, %r2, %r7;
	@%p3 bra 	$L__BB0_4;
	ld.global.u32 	%r12, [%rd2+8];
	mul.wide.s32 	%rd7, %r17, 4;
	add.s64 	%rd8, %rd1, %rd7;
	ld.global.u32 	%r13, [%rd8];
	setp.gt.s32 	%p4, %r12, %r13;
	selp.b32 	%r17, %r2, %r17, %p4;
$L__BB0_4:
	setp.eq.s32 	%p5, %r17, %r8;
	@%p5 bra 	$L__BB0_6;
	ld.global.u32 	%r14, [%rd3];
	mul.wide.s32 	%rd9, %r17, 4;
	add.s64 	%rd10, %rd1, %rd9;
	ld.global.u32 	%r15, [%rd10];
	st.global.u32 	[%rd3], %r15;
	st.global.u32 	[%rd10], %r14;
$L__BB0_6:
	ret;

}


// ===== COMPILED SASS (sm_100) =====

	.target	sm_100

	.elftype	@"ET_EXEC"


//--------------------- .note.nv.tkinfo           --------------------------
	.section	.note.nv.tkinfo,"",@"SHT_NOTE"
	.sectionflags	@"SHF_NOTE_NV_TKINFO"
	.tkinfo
        /*0018*/ 	.word	0x00000002
        /*0030*/ 	.string	""
        /*0030*/ 	.string	"ptxas"
        /*0030*/ 	.string	"Cuda compilation tools, release 13.0, V13.0.88"
        /*0030*/ 	.string	"Build cuda_13.0.r13.0/compiler.36424714_0"
        /*0030*/ 	.string	"-arch sm_100 -m 64 "



//--------------------- .note.nv.cuinfo           --------------------------
	.section	.note.nv.cuinfo,"",@"SHT_NOTE"
	.sectionflags	@"SHF_NOTE_NV_CUINFO"
        /*0018*/ 	.short	0x0002
        /*001a*/ 	.short	0x0064
        /*001c*/ 	.short	0x0082
	.zero		2


//--------------------- .nv.info                  --------------------------
	.section	.nv.info,"",@"SHT_CUDA_INFO"
	.align	4


	//----- nvinfo : EIATTR_REGCOUNT
	.align		4
        /*0000*/ 	.byte	0x04, 0x2f
        /*0002*/ 	.short	(.L_1 - .L_0)
	.align		4
.L_0:
        /*0004*/ 	.word	index@(_Z13heapifyKernelPiii)
        /*0008*/ 	.word	0x00000012


	//----- nvinfo : EIATTR_FRAME_SIZE
	.align		4
.L_1:
        /*000c*/ 	.byte	0x04, 0x11
        /*000e*/ 	.short	(.L_3 - .L_2)
	.align		4
.L_2:
        /*0010*/ 	.word	index@(_Z13heapifyKernelPiii)
        /*0014*/ 	.word	0x00000000


	//----- nvinfo : EIATTR_MIN_STACK_SIZE
	.align		4
.L_3:
        /*0018*/ 	.byte	0x04, 0x12
        /*001a*/ 	.short	(.L_5 - .L_4)
	.align		4
.L_4:
        /*001c*/ 	.word	index@(_Z13heapifyKernelPiii)
        /*0020*/ 	.word	0x00000000
.L_5:


//--------------------- .nv.compat                --------------------------
	.section	.nv.compat,"",@"SHT_CUDA_COMPAT_INFO"
	.align	4
        /*0000*/ 	.byte	0x02, 0x09, 0x00, 0x00, 0x02, 0x02, 0x01, 0x00, 0x02, 0x05, 0x05, 0x00, 0x03, 0x07, 0x01, 0x01
        /*0010*/ 	.byte	0x02, 0x03, 0x00, 0x00, 0x02, 0x06, 0x01, 0x00, 0x04, 0x0b, 0x08, 0x00, 0x09, 0x00, 0x00, 0x00
        /*0020*/ 	.byte	0x00, 0x00, 0x00, 0x00


//--------------------- .nv.info._Z13heapifyKernelPiii --------------------------
	.section	.nv.info._Z13heapifyKernelPiii,"",@"SHT_CUDA_INFO"
	.sectionflags	@""
	.align	4


	//----- nvinfo : EIATTR_CUDA_API_VERSION
	.align		4
        /*0000*/ 	.byte	0x04, 0x37
        /*0002*/ 	.short	(.L_7 - .L_6)
.L_6:
        /*0004*/ 	.word	0x00000082


	//----- nvinfo : EIATTR_KPARAM_INFO
	.align		4
.L_7:
        /*0008*/ 	.byte	0x04, 0x17
        /*000a*/ 	.short	(.L_9 - .L_8)
.L_8:
        /*000c*/ 	.word	0x00000000
        /*0010*/ 	.short	0x0002
        /*0012*/ 	.short	0x000c
        /*0014*/ 	.byte	0x00, 0xf0, 0x11, 0x00


	//----- nvinfo : EIATTR_KPARAM_INFO
	.align		4
.L_9:
        /*0018*/ 	.byte	0x04, 0x17
        /*001a*/ 	.short	(.L_11 - .L_10)
.L_10:
        /*001c*/ 	.word	0x00000000
        /*0020*/ 	.short	0x0001
        /*0022*/ 	.short	0x0008
        /*0024*/ 	.byte	0x00, 0xf0, 0x11, 0x00


	//----- nvinfo : EIATTR_KPARAM_INFO
	.align		4
.L_11:
        /*0028*/ 	.byte	0x04, 0x17
        /*002a*/ 	.short	(.L_13 - .L_12)
.L_12:
        /*002c*/ 	.word	0x00000000
        /*0030*/ 	.short	0x0000
        /*0032*/ 	.short	0x0000
        /*0034*/ 	.byte	0x00, 0xf5, 0x21, 0x00


	//----- nvinfo : EIATTR_SPARSE_MMA_MASK
	.align		4
.L_13:
        /*0038*/ 	.byte	0x03, 0x50
        /*003a*/ 	.short	0x0000


	//----- nvinfo : EIATTR_MAXREG_COUNT
	.align		4
        /*003c*/ 	.byte	0x03, 0x1b
        /*003e*/ 	.short	0x00ff


	//----- nvinfo : EIATTR_MERCURY_ISA_VERSION
	.align		4
        /*0040*/ 	.byte	0x03, 0x5f
        /*0042*/ 	.short	0x0101


	//----- nvinfo : EIATTR_VRC_CTA_INIT_COUNT
	.align		4
        /*0044*/ 	.byte	0x02, 0x4a
	.zero		1
	.zero		1


	//----- nvinfo : EIATTR_EXIT_INSTR_OFFSETS
	.align		4
        /*0048*/ 	.byte	0x04, 0x1c
        /*004a*/ 	.short	(.L_15 - .L_14)


	//   ....[0]....
.L_14:
        /*004c*/ 	.word	0x00000180


	//   ....[1]....
        /*0050*/ 	.word	0x000001e0


	//----- nvinfo : EIATTR_CBANK_PARAM_SIZE
	.align		4
.L_15:
        /*0054*/ 	.byte	0x03, 0x19
        /*0056*/ 	.short	0x0010


	//----- nvinfo : EIATTR_PARAM_CBANK
	.align		4
        /*0058*/ 	.byte	0x04, 0x0a
        /*005a*/ 	.short	(.L_17 - .L_16)
	.align		4
.L_16:
        /*005c*/ 	.word	index@(.nv.constant0._Z13heapifyKernelPiii)
        /*0060*/ 	.short	0x0380
        /*0062*/ 	.short	0x0010


	//----- nvinfo : EIATTR_SW_WAR
	.align		4
.L_17:
        /*0064*/ 	.byte	0x04, 0x36
        /*0066*/ 	.short	(.L_19 - .L_18)
.L_18:
        /*0068*/ 	.word	0x00000008
.L_19:


//--------------------- .nv.callgraph             --------------------------
	.section	.nv.callgraph,"",@"SHT_CUDA_CALLGRAPH"
	.align	4
	.sectionentsize	8
	.align		4
        /*0000*/ 	.word	0x00000000
	.align		4
        /*0004*/ 	.word	0xffffffff
	.align		4
        /*0008*/ 	.word	0x00000000
	.align		4
        /*000c*/ 	.word	0xfffffffe
	.align		4
        /*0010*/ 	.word	0x00000000
	.align		4
        /*0014*/ 	.word	0xfffffffd
	.align		4
        /*0018*/ 	.word	0x00000000
	.align		4
        /*001c*/ 	.word	0xfffffffc


//--------------------- .text._Z13heapifyKernelPiii --------------------------
	.section	.text._Z13heapifyKernelPiii,"ax",@progbits
	.align	128
        .global         _Z13heapifyKernelPiii
        .type           _Z13heapifyKernelPiii,@function
        .size           _Z13heapifyKernelPiii,(.L_x_1 - _Z13heapifyKernelPiii)
        .other          _Z13heapifyKernelPiii,@"STO_CUDA_ENTRY STV_DEFAULT"
_Z13heapifyKernelPiii:
.text._Z13heapifyKernelPiii:
[----:B------:R-:W-:Y:S08]  /*0000*/  LDC R1, c[0x0][0x37c] ;  /* 0x0000df00ff017b82 */ /* 0x000ff00000000800 */
[----:B------:R-:W0:Y:S01]  /*0010*/  LDC.64 R14, c[0x0][0x388] ;  /* 0x0000e200ff0e7b82 */ /* 0x000e220000000a00 */
[----:B------:R-:W1:Y:S07]  /*0020*/  LDCU.64 UR4, c[0x0][0x358] ;  /* 0x00006b00ff0477ac */ /* 0x000e6e0008000a00 */
[----:B------:R-:W2:Y:S01]  /*0030*/  LDC.64 R8, c[0x0][0x380] ;  /* 0x0000e000ff087b82 */ /* 0x000ea20000000a00 */
[----:B0-----:R-:W-:-:S02]  /*0040*/  IMAD.SHL.U32 R7, R15, 0x2, RZ ;  /* 0x000000020f077824 */ /* 0x001fc400078e00ff */
[----:B------:R-:W-:-:S04]  /*0050*/  IMAD.WIDE R2, R15, 0x4, RZ ;  /* 0x000000040f027825 */ /* 0x000fc800078e02ff */
[C---:B------:R-:W-:Y:S02]  /*0060*/  VIADD R0, R7.reuse, 0x1 ;  /* 0x0000000107007836 */ /* 0x040fe40000000000 */
[----:B--2---:R-:W-:-:S03]  /*0070*/  IMAD.WIDE R4, R7, 0x4, R8 ;  /* 0x0000000407047825 */ /* 0x004fc600078e0208 */
[----:B------:R-:W-:Y:S02]  /*0080*/  ISETP.GE.AND P1, PT, R0, R14, PT ;  /* 0x0000000e0000720c */ /* 0x000fe40003f26270 */
[----:B------:R-:W-:-:S05]  /*0090*/  IADD3 R2, P0, PT, R4, -R2, RZ ;  /* 0x8000000204027210 */ /* 0x000fca0007f1e0ff */
[----:B------:R-:W-:-:S06]  /*00a0*/  IMAD.X R3, R5, 0x1, ~R3, P0 ;  /* 0x0000000105037824 */ /* 0x000fcc00000e0e03 */
[----:B-1----:R-:W2:Y:S04]  /*00b0*/  @!P1 LDG.E R6, desc[UR4][R4.64+0x4] ;  /* 0x0000040404069981 */ /* 0x002ea8000c1e1900 */
[----:B------:R-:W2:Y:S01]  /*00c0*/  @!P1 LDG.E R13, desc[UR4][R2.64] ;  /* 0x00000004020d9981 */ /* 0x000ea2000c1e1900 */
[----:B------:R-:W0:Y:S01]  /*00d0*/  LDC R10, c[0x0][0x38c] ;  /* 0x0000e300ff0a7b82 */ /* 0x000e220000000800 */
[----:B------:R-:W-:-:S05]  /*00e0*/  VIADD R11, R7, 0x2 ;  /* 0x00000002070b7836 */ /* 0x000fca0000000000 */
[----:B------:R-:W-:Y:S02]  /*00f0*/  ISETP.GE.AND P0, PT, R11, R14, PT ;  /* 0x0000000e0b00720c */ /* 0x000fe40003f06270 */
[----:B--2---:R-:W-:-:S04]  /*0100*/  @!P1 ISETP.GT.AND P2, PT, R6, R13, PT ;  /* 0x0000000d0600920c */ /* 0x004fc80003f44270 */
[----:B0-----:R-:W-:-:S07]  /*0110*/  @!P1 SEL R10, R0, R15, P2 ;  /* 0x0000000f000a9207 */ /* 0x001fce0001000000 */
[----:B------:R-:W2:Y:S01]  /*0120*/  @!P0 LDG.E R0, desc[UR4][R4.64+0x8] ;  /* 0x0000080404008981 */ /* 0x000ea2000c1e1900 */
[----:B------:R-:W-:-:S06]  /*0130*/  @!P0 IMAD.WIDE R6, R10, 0x4, R8 ;  /* 0x000000040a068825 */ /* 0x000fcc00078e0208 */
[----:B------:R-:W2:Y:S02]  /*0140*/  @!P0 LDG.E R7, desc[UR4][R6.64] ;  /* 0x0000000406078981 */ /* 0x000ea4000c1e1900 */
[----:B--2---:R-:W-:-:S04]  /*0150*/  @!P0 ISETP.GT.AND P1, PT, R0, R7, PT ;  /* 0x000000070000820c */ /* 0x004fc80003f24270 */
[----:B------:R-:W-:-:S04]  /*0160*/  @!P0 SEL R10, R11, R10, P1 ;  /* 0x0000000a0b0a8207 */ /* 0x000fc80000800000 */
[----:B------:R-:W-:-:S13]  /*0170*/  ISETP.NE.AND P0, PT, R10, R15, PT ;  /* 0x0000000f0a00720c */ /* 0x000fda0003f05270 */
[----:B------:R-:W-:Y:S05]  /*0180*/  @!P0 EXIT ;  /* 0x000000000000894d */ /* 0x000fea0003800000 */
[----:B------:R-:W-:Y:S02]  /*0190*/  IMAD.WIDE R4, R10, 0x4, R8 ;  /* 0x000000040a047825 */ /* 0x000fe400078e0208 */
[----:B------:R-:W2:Y:S04]  /*01a0*/  LDG.E R9, desc[UR4][R2.64] ;  /* 0x0000000402097981 */ /* 0x000ea8000c1e1900 */
[----:B------:R-:W3:Y:S04]  /*01b0*/  LDG.E R7, desc[UR4][R4.64] ;  /* 0x0000000404077981 */ /* 0x000ee8000c1e1900 */
[----:B---3--:R-:W-:Y:S04]  /*01c0*/  STG.E desc[UR4][R2.64], R7 ;  /* 0x0000000702007986 */ /* 0x008fe8000c101904 */
[----:B--2---:R-:W-:Y:S01]  /*01d0*/  STG.E desc[UR4][R4.64], R9 ;  /* 0x0000000904007986 */ /* 0x004fe2000c101904 */
[----:B------:R-:W-:Y:S05]  /*01e0*/  EXIT ;  /* 0x000000000000794d */ /* 0x000fea0003800000 */
.L_x_0:
[----:B------:R-:W-:-:S00]  /*01f0*/  BRA `(.L_x_0) ;  /* 0xfffffffc00fc7947 */ /* 0x000fc0000383ffff */
[----:B------:R-:W-:-:S00]  /*0200*/  NOP ;  /* 0x0000000000007918 */ /* 0x000fc00000000000 */
[----:B------:R-:W-:-:S00]  /*0210*/  NOP ;  /* 0x0000000000007918 */ /* 0x000fc00000000000 */
[----:B------:R-:W-:-:S00]  /*0220*/  NOP ;  /* 0x0000000000007918 */ /* 0x000fc00000000000 */
[----:B------:R-:W-:-:S00]  /*0230*/  NOP ;  /* 0x0000000000007918 */ /* 0x000fc00000000000 */
[----:B------:R-:W-:-:S00]  /*0240*/  NOP ;  /* 0x0000000000007918 */ /* 0x000fc00000000000 */
[----:B------:R-:W-:-:S00]  /*0250*/  NOP ;  /* 0x0000000000007918 */ /* 0x000fc00000000000 */
[----:B------:R-:W-:-:S00]  /*0260*/  NOP ;  /* 0x0000000000007918 */ /* 0x000fc00000000000 */
[----:B------:R-:W-:-:S00]  /*0270*/  NOP ;  /* 0x0000000000007918 */ /* 0x000fc00000000000 */
.L_x_1:


//--------------------- .nv.shared.reserved.0     --------------------------
	.section	.nv.shared.reserved.0,"aw",@nobits
	.weak		__nv_reservedSMEM_offset_0_alias
	.size		__nv_reservedSMEM_offset_0_alias, 0, 64
	.other		__nv_reservedSMEM_offset_0_alias,@"STO_CUDA_RESERVED_SHARED STV_DEFAULT"
__nv_reservedSMEM_offset_0_alias:
	.zero		0
	.zero		64


//--------------------- .nv.constant0._Z13heapifyKernelPiii --------------------------
	.section	.nv.constant0._Z13heapifyKernelPiii,"a",@progbits
	.sectionflags	@""
	.align	4
.nv.constant0._Z13heapifyKernelPiii:
	.zero		912


//--------------------- SYMBOLS --------------------------

	.type		.nv.reservedSmem.offset0,@object
	.size		.nv.reservedSmem.offset0,0x4
